	.headerflags	@"EF_CUDA_TEXMODE_UNIFIED EF_CUDA_64BIT_ADDRESS EF_CUDA_ACCELERATORS EF_CUDA_SM90 EF_CUDA_VIRTUAL_SM(EF_CUDA_SM90)"
	.elftype	@"ET_EXEC"


//--------------------- .nv.info                  --------------------------
	.section	.nv.info,"",@"SHT_CUDA_INFO"
	.align	4


	//----- nvinfo : EIATTR_REGCOUNT
	.align		4
        /*0000*/ 	.byte	0x04, 0x2f
        /*0002*/ 	.short	(.L_1 - .L_0)
	.align		4
.L_0:
        /*0004*/ 	.word	index@(triton_poi_fused_add_convolution_relu_threshold_backward_3)
        /*0008*/ 	.word	0x00000010


	//----- nvinfo : EIATTR_MIN_STACK_SIZE
	.align		4
.L_1:
        /*000c*/ 	.byte	0x04, 0x12
        /*000e*/ 	.short	(.L_3 - .L_2)
	.align		4
.L_2:
        /*0010*/ 	.word	index@(triton_poi_fused_add_convolution_relu_threshold_backward_3)
        /*0014*/ 	.word	0x00000000


	//----- nvinfo : EIATTR_FRAME_SIZE
	.align		4
.L_3:
        /*0018*/ 	.byte	0x04, 0x11
        /*001a*/ 	.short	(.L_5 - .L_4)
	.align		4
.L_4:
        /*001c*/ 	.word	index@(triton_poi_fused_add_convolution_relu_threshold_backward_3)
        /*0020*/ 	.word	0x00000000


	//----- nvinfo : EIATTR_MIN_STACK_SIZE
	.align		4
.L_5:
        /*0024*/ 	.byte	0x04, 0x12
        /*0026*/ 	.short	(.L_7 - .L_6)
	.align		4
.L_6:
        /*0028*/ 	.word	index@(triton_poi_fused_add_convolution_relu_threshold_backward_3)
        /*002c*/ 	.word	0x00000000
.L_7:


//--------------------- .nv.info.triton_poi_fused_add_convolution_relu_threshold_backward_3 --------------------------
	.section	.nv.info.triton_poi_fused_add_convolution_relu_threshold_backward_3,"",@"SHT_CUDA_INFO"
	.sectionflags	@""
	.align	4


	//----- nvinfo : EIATTR_CUDA_API_VERSION
	.align		4
        /*0000*/ 	.byte	0x04, 0x37
        /*0002*/ 	.short	(.L_9 - .L_8)
.L_8:
        /*0004*/ 	.word	0x0000007c


	//----- nvinfo : EIATTR_KPARAM_INFO
	.align		4
.L_9:
        /*0008*/ 	.byte	0x04, 0x17
        /*000a*/ 	.short	(.L_11 - .L_10)
.L_10:
        /*000c*/ 	.word	0x00000000
        /*0010*/ 	.short	0x0005
        /*0012*/ 	.short	0x0028
        /*0014*/ 	.byte	0x00, 0xf0, 0x11, 0x00


	//----- nvinfo : EIATTR_KPARAM_INFO
	.align		4
.L_11:
        /*0018*/ 	.byte	0x04, 0x17
        /*001a*/ 	.short	(.L_13 - .L_12)
.L_12:
        /*001c*/ 	.word	0x00000000
        /*0020*/ 	.short	0x0004
        /*0022*/ 	.short	0x0020
        /*0024*/ 	.byte	0x00, 0xf4, 0x21, 0x00


	//----- nvinfo : EIATTR_KPARAM_INFO
	.align		4
.L_13:
        /*0028*/ 	.byte	0x04, 0x17
        /*002a*/ 	.short	(.L_15 - .L_14)
.L_14:
        /*002c*/ 	.word	0x00000000
        /*0030*/ 	.short	0x0003
        /*0032*/ 	.short	0x0018
        /*0034*/ 	.byte	0x00, 0xf4, 0x21, 0x00


	//----- nvinfo : EIATTR_KPARAM_INFO
	.align		4
.L_15:
        /*0038*/ 	.byte	0x04, 0x17
        /*003a*/ 	.short	(.L_17 - .L_16)
.L_16:
        /*003c*/ 	.word	0x00000000
        /*0040*/ 	.short	0x0002
        /*0042*/ 	.short	0x0010
        /*0044*/ 	.byte	0x00, 0xf4, 0x21, 0x00


	//----- nvinfo : EIATTR_KPARAM_INFO
	.align		4
.L_17:
        /*0048*/ 	.byte	0x04, 0x17
        /*004a*/ 	.short	(.L_19 - .L_18)
.L_18:
        /*004c*/ 	.word	0x00000000
        /*0050*/ 	.short	0x0001
        /*0052*/ 	.short	0x0008
        /*0054*/ 	.byte	0x00, 0xf4, 0x21, 0x00


	//----- nvinfo : EIATTR_KPARAM_INFO
	.align		4
.L_19:
        /*0058*/ 	.byte	0x04, 0x17
        /*005a*/ 	.short	(.L_21 - .L_20)
.L_20:
        /*005c*/ 	.word	0x00000000
        /*0060*/ 	.short	0x0000
        /*0062*/ 	.short	0x0000
        /*0064*/ 	.byte	0x00, 0xf4, 0x21, 0x00


	//----- nvinfo : EIATTR_SPARSE_MMA_MASK
	.align		4
.L_21:
        /*0068*/ 	.byte	0x03, 0x50
        /*006a*/ 	.short	0x0000


	//----- nvinfo : EIATTR_MAXREG_COUNT
	.align		4
        /*006c*/ 	.byte	0x03, 0x1b
        /*006e*/ 	.short	0x00ff


	//----- nvinfo : EIATTR_EXIT_INSTR_OFFSETS
	.align		4
        /*0070*/ 	.byte	0x04, 0x1c
        /*0072*/ 	.short	(.L_23 - .L_22)


	//   ....[0]....
.L_22:
        /*0074*/ 	.word	0x00000250


	//   ....[1]....
        /*0078*/ 	.word	0x00000270


	//----- nvinfo : EIATTR_REQNTID
	.align		4
.L_23:
        /*007c*/ 	.byte	0x04, 0x10
        /*007e*/ 	.short	(.L_25 - .L_24)
.L_24:
        /*0080*/ 	.word	0x00000080
        /*0084*/ 	.word	0x00000001
        /*0088*/ 	.word	0x00000001


	//----- nvinfo : EIATTR_CBANK_PARAM_SIZE
	.align		4
.L_25:
        /*008c*/ 	.byte	0x03, 0x19
        /*008e*/ 	.short	0x002c


	//----- nvinfo : EIATTR_PARAM_CBANK
	.align		4
        /*0090*/ 	.byte	0x04, 0x0a
        /*0092*/ 	.short	(.L_27 - .L_26)
	.align		4
.L_26:
        /*0094*/ 	.word	index@(.nv.constant0.triton_poi_fused_add_convolution_relu_threshold_backward_3)
        /*0098*/ 	.short	0x0210
        /*009a*/ 	.short	0x002c


	//----- nvinfo : EIATTR_SW_WAR
	.align		4
.L_27:
        /*009c*/ 	.byte	0x04, 0x36
        /*009e*/ 	.short	(.L_29 - .L_28)
.L_28:
        /*00a0*/ 	.word	0x00000008
.L_29:


//--------------------- .nv.callgraph             --------------------------
	.section	.nv.callgraph,"",@"SHT_CUDA_CALLGRAPH"
	.align	4
	.sectionentsize	8
	.align		4
        /*0000*/ 	.word	0x00000000
	.align		4
        /*0004*/ 	.word	0xffffffff
	.align		4
        /*0008*/ 	.word	0x00000000
	.align		4
        /*000c*/ 	.word	0xfffffffe
	.align		4
        /*0010*/ 	.word	0x00000000
	.align		4
        /*0014*/ 	.word	0xfffffffd
	.align		4
        /*0018*/ 	.word	0x00000000
	.align		4
        /*001c*/ 	.word	0xfffffffc


//--------------------- .text.triton_poi_fused_add_convolution_relu_threshold_backward_3 --------------------------
	.section	.text.triton_poi_fused_add_convolution_relu_threshold_backward_3,"ax",@progbits
	.align	128
        .global         triton_poi_fused_add_convolution_relu_threshold_backward_3
        .type           triton_poi_fused_add_convolution_relu_threshold_backward_3,@function
        .size           triton_poi_fused_add_convolution_relu_threshold_backward_3,(.L_x_1 - triton_poi_fused_add_convolution_relu_threshold_backward_3)
        .other          triton_poi_fused_add_convolution_relu_threshold_backward_3,@"STO_CUDA_ENTRY STV_DEFAULT"
triton_poi_fused_add_convolution_relu_threshold_backward_3:
.text.triton_poi_fused_add_convolution_relu_threshold_backward_3:
[----:B------:R-:W0:Y:S02]  /*0000*/  LDC R1, c[0x0][0x28] ;  /* 0x00000a00ff017b82 */ /* 0x000e240000000800 */
[----:B------:R-:W1:Y:S01]  /*0010*/  S2R R0, SR_TID.X ;  /* 0x0000000000007919 */ /* 0x000e620000002100 */
[----:B------:R-:W2:Y:S01]  /*0020*/  LDC.64 R4, c[0x0][0x218] ;  /* 0x00008600ff047b82 */ /* 0x000ea20000000a00 */
[----:B------:R-:W-:Y:S01]  /*0030*/  ULDC.64 UR4, c[0x0][0x208] ;  /* 0x0000820000047ab9 */ /* 0x000fe20000000a00 */
[----:B------:R-:W3:Y:S01]  /*0040*/  S2R R3, SR_CTAID.X ;  /* 0x0000000000037919 */ /* 0x000ee20000002500 */
[----:B------:R-:W-:Y:S01]  /*0050*/  IMAD.MOV.U32 R12, RZ, RZ, RZ ;  /* 0x000000ffff0c7224 */ /* 0x000fe200078e00ff */
[----:B------:R-:W-:-:S04]  /*0060*/  ULDC.64 UR6, c[0x0][0x230] ;  /* 0x00008c0000067ab9 */ /* 0x000fc80000000a00 */
[----:B------:R-:W4:Y:S01]  /*0070*/  LDC.64 R10, c[0x0][0x228] ;  /* 0x00008a00ff0a7b82 */ /* 0x000f220000000a00 */
[----:B-1----:R-:W-:Y:S02]  /*0080*/  LOP3.LUT R0, R0, 0x7f, RZ, 0xc0, !PT ;  /* 0x0000007f00007812 */ /* 0x002fe400078ec0ff */
[----:B---3--:R-:W-:-:S03]  /*0090*/  SHF.R.S32.HI R7, RZ, 0x18, R3 ;  /* 0x00000018ff077819 */ /* 0x008fc60000011403 */
[----:B------:R-:W-:Y:S02]  /*00a0*/  IMAD R0, R3, 0x80, R0 ;  /* 0x0000008003007824 */ /* 0x000fe400078e0200 */
[----:B------:R-:W1:Y:S01]  /*00b0*/  LDC.64 R2, c[0x0][0x210] ;  /* 0x00008400ff027b82 */ /* 0x000e620000000a00 */
[----:B------:R-:W-:Y:S02]  /*00c0*/  SGXT R7, R7, 0x1 ;  /* 0x000000010707781a */ /* 0x000fe40000000200 */
[----:B------:R-:W-:Y:S02]  /*00d0*/  ISETP.GE.AND P0, PT, R0, 0x100, PT ;  /* 0x000001000000780c */ /* 0x000fe40003f06270 */
[----:B------:R-:W-:-:S04]  /*00e0*/  LEA.HI R7, R7, R0, RZ, 0x4 ;  /* 0x0000000007077211 */ /* 0x000fc800078f20ff */
[----:B------:R-:W-:Y:S02]  /*00f0*/  SHF.R.S32.HI R8, RZ, 0x4, R7 ;  /* 0x00000004ff087819 */ /* 0x000fe40000011407 */
[----:B------:R-:W3:Y:S02]  /*0100*/  LDC.64 R6, c[0x0][0x220] ;  /* 0x00008800ff067b82 */ /* 0x000ee40000000a00 */
[----:B------:R-:W-:-:S04]  /*0110*/  LEA.HI R9, R8, R8, RZ, 0x2 ;  /* 0x0000000808097211 */ /* 0x000fc800078f10ff */
[----:B------:R-:W-:-:S05]  /*0120*/  LOP3.LUT R9, R9, 0xfffffffc, RZ, 0xc0, !PT ;  /* 0xfffffffc09097812 */ /* 0x000fca00078ec0ff */
[----:B------:R-:W-:Y:S02]  /*0130*/  IMAD.IADD R9, R8, 0x1, -R9 ;  /* 0x0000000108097824 */ /* 0x000fe400078e0a09 */
[----:B-1----:R-:W-:-:S04]  /*0140*/  IMAD.WIDE R2, R0, 0x4, R2 ;  /* 0x0000000400027825 */ /* 0x002fc800078e0202 */
[----:B--2---:R-:W-:Y:S01]  /*0150*/  IMAD.WIDE R4, R9, 0x4, R4 ;  /* 0x0000000409047825 */ /* 0x004fe200078e0204 */
[----:B------:R-:W-:-:S06]  /*0160*/  CS2R R8, SRZ ;  /* 0x0000000000087805 */ /* 0x000fcc000001ff00 */
[----:B------:R4:W2:Y:S04]  /*0170*/  @!P0 LDG.E R8, desc[UR4][R2.64] ;  /* 0x0000000402088981 */ /* 0x0008a8000c1e1900 */
[----:B------:R-:W2:Y:S01]  /*0180*/  @!P0 LDG.E.EL R9, desc[UR4][R4.64] ;  /* 0x0000000404098981 */ /* 0x000ea2000c2e1900 */
[----:B---3--:R-:W-:-:S05]  /*0190*/  IMAD.WIDE R6, R0, 0x4, R6 ;  /* 0x0000000400067825 */ /* 0x008fca00078e0206 */
[----:B------:R-:W3:Y:S01]  /*01a0*/  @!P0 LDG.E R12, desc[UR4][R6.64] ;  /* 0x00000004060c8981 */ /* 0x000ee2000c1e1900 */
[----:B----4-:R-:W-:-:S04]  /*01b0*/  IMAD.WIDE R2, R0, 0x4, R10 ;  /* 0x0000000400027825 */ /* 0x010fc800078e020a */
[----:B--2---:R-:W-:Y:S01]  /*01c0*/  FADD R13, R9, R8 ;  /* 0x00000008090d7221 */ /* 0x004fe20000000000 */
[----:B------:R-:W-:-:S04]  /*01d0*/  FSETP.GEU.AND P1, PT, R8, -R9, PT ;  /* 0x800000090800720b */ /* 0x000fc80003f2e000 */
[----:B------:R-:W-:Y:S02]  /*01e0*/  FSEL R13, R13, RZ, P1 ;  /* 0x000000ff0d0d7208 */ /* 0x000fe40000800000 */
[----:B------:R-:W-:Y:S02]  /*01f0*/  IADD3 R8, P1, R0, UR6, RZ ;  /* 0x0000000600087c10 */ /* 0x000fe4000ff3e0ff */
[C---:B------:R-:W-:Y:S01]  /*0200*/  FSETP.GTU.AND P2, PT, R13.reuse, RZ, PT ;  /* 0x000000ff0d00720b */ /* 0x040fe20003f4c000 */
[----:B---3--:R-:W-:Y:S01]  /*0210*/  FADD R5, R13, R12 ;  /* 0x0000000c0d057221 */ /* 0x008fe20000000000 */
[----:B------:R-:W-:Y:S02]  /*0220*/  LEA.HI.X.SX32 R9, R0, UR7, 0x1, P1 ;  /* 0x0000000700097c11 */ /* 0x000fe400088f0eff */
[----:B------:R-:W-:Y:S02]  /*0230*/  SEL R7, RZ, 0x1, P2 ;  /* 0x00000001ff077807 */ /* 0x000fe40001000000 */
[----:B------:R1:W-:Y:S01]  /*0240*/  @!P0 STG.E desc[UR4][R2.64], R5 ;  /* 0x0000000502008986 */ /* 0x0003e2000c101904 */
[----:B------:R-:W-:Y:S06]  /*0250*/  @P0 EXIT ;  /* 0x000000000000094d */ /* 0x000fec0003800000 */
[----:B------:R-:W-:Y:S01]  /*0260*/  STG.E.U8 desc[UR4][R8.64], R7 ;  /* 0x0000000708007986 */ /* 0x000fe2000c101104 */
[----:B------:R-:W-:Y:S05]  /*0270*/  EXIT ;  /* 0x000000000000794d */ /* 0x000fea0003800000 */
.L_x_0:
[----:B------:R-:W-:-:S00]  /*0280*/  BRA `(.L_x_0) ;  /* 0xfffffffc00fc7947 */ /* 0x000fc0000383ffff */
[----:B------:R-:W-:-:S00]  /*0290*/  NOP ;  /* 0x0000000000007918 */ /* 0x000fc00000000000 */
        /* <DEDUP_REMOVED lines=14> */
.L_x_1:


//--------------------- .nv.constant0.triton_poi_fused_add_convolution_relu_threshold_backward_3 --------------------------
	.section	.nv.constant0.triton_poi_fused_add_convolution_relu_threshold_backward_3,"a",@progbits
	.sectionflags	@""
	.align	4
.nv.constant0.triton_poi_fused_add_convolution_relu_threshold_backward_3:
	.zero		572
